//
// Generated by NVIDIA NVVM Compiler
//
// Compiler Build ID: CL-36424714
// Cuda compilation tools, release 13.0, V13.0.88
// Based on NVVM 20.0.0
//

.version 9.0
.target sm_100
.address_size 64

	// .globl	_Z17findElectricFieldPKfPfS1_S0_S0_S0_S0_S0_S0_S0_S0_iiiiiiiiiiiiif

.visible .entry _Z17findElectricFieldPKfPfS1_S0_S0_S0_S0_S0_S0_S0_S0_iiiiiiiiiiiiif(
	.param .u64 .ptr .align 1 _Z17findElectricFieldPKfPfS1_S0_S0_S0_S0_S0_S0_S0_S0_iiiiiiiiiiiiif_param_0,
	.param .u64 .ptr .align 1 _Z17findElectricFieldPKfPfS1_S0_S0_S0_S0_S0_S0_S0_S0_iiiiiiiiiiiiif_param_1,
	.param .u64 .ptr .align 1 _Z17findElectricFieldPKfPfS1_S0_S0_S0_S0_S0_S0_S0_S0_iiiiiiiiiiiiif_param_2,
	.param .u64 .ptr .align 1 _Z17findElectricFieldPKfPfS1_S0_S0_S0_S0_S0_S0_S0_S0_iiiiiiiiiiiiif_param_3,
	.param .u64 .ptr .align 1 _Z17findElectricFieldPKfPfS1_S0_S0_S0_S0_S0_S0_S0_S0_iiiiiiiiiiiiif_param_4,
	.param .u64 .ptr .align 1 _Z17findElectricFieldPKfPfS1_S0_S0_S0_S0_S0_S0_S0_S0_iiiiiiiiiiiiif_param_5,
	.param .u64 .ptr .align 1 _Z17findElectricFieldPKfPfS1_S0_S0_S0_S0_S0_S0_S0_S0_iiiiiiiiiiiiif_param_6,
	.param .u64 .ptr .align 1 _Z17findElectricFieldPKfPfS1_S0_S0_S0_S0_S0_S0_S0_S0_iiiiiiiiiiiiif_param_7,
	.param .u64 .ptr .align 1 _Z17findElectricFieldPKfPfS1_S0_S0_S0_S0_S0_S0_S0_S0_iiiiiiiiiiiiif_param_8,
	.param .u64 .ptr .align 1 _Z17findElectricFieldPKfPfS1_S0_S0_S0_S0_S0_S0_S0_S0_iiiiiiiiiiiiif_param_9,
	.param .u64 .ptr .align 1 _Z17findElectricFieldPKfPfS1_S0_S0_S0_S0_S0_S0_S0_S0_iiiiiiiiiiiiif_param_10,
	.param .u32 _Z17findElectricFieldPKfPfS1_S0_S0_S0_S0_S0_S0_S0_S0_iiiiiiiiiiiiif_param_11,
	.param .u32 _Z17findElectricFieldPKfPfS1_S0_S0_S0_S0_S0_S0_S0_S0_iiiiiiiiiiiiif_param_12,
	.param .u32 _Z17findElectricFieldPKfPfS1_S0_S0_S0_S0_S0_S0_S0_S0_iiiiiiiiiiiiif_param_13,
	.param .u32 _Z17findElectricFieldPKfPfS1_S0_S0_S0_S0_S0_S0_S0_S0_iiiiiiiiiiiiif_param_14,
	.param .u32 _Z17findElectricFieldPKfPfS1_S0_S0_S0_S0_S0_S0_S0_S0_iiiiiiiiiiiiif_param_15,
	.param .u32 _Z17findElectricFieldPKfPfS1_S0_S0_S0_S0_S0_S0_S0_S0_iiiiiiiiiiiiif_param_16,
	.param .u32 _Z17findElectricFieldPKfPfS1_S0_S0_S0_S0_S0_S0_S0_S0_iiiiiiiiiiiiif_param_17,
	.param .u32 _Z17findElectricFieldPKfPfS1_S0_S0_S0_S0_S0_S0_S0_S0_iiiiiiiiiiiiif_param_18,
	.param .u32 _Z17findElectricFieldPKfPfS1_S0_S0_S0_S0_S0_S0_S0_S0_iiiiiiiiiiiiif_param_19,
	.param .u32 _Z17findElectricFieldPKfPfS1_S0_S0_S0_S0_S0_S0_S0_S0_iiiiiiiiiiiiif_param_20,
	.param .u32 _Z17findElectricFieldPKfPfS1_S0_S0_S0_S0_S0_S0_S0_S0_iiiiiiiiiiiiif_param_21,
	.param .u32 _Z17findElectricFieldPKfPfS1_S0_S0_S0_S0_S0_S0_S0_S0_iiiiiiiiiiiiif_param_22,
	.param .u32 _Z17findElectricFieldPKfPfS1_S0_S0_S0_S0_S0_S0_S0_S0_iiiiiiiiiiiiif_param_23,
	.param .f32 _Z17findElectricFieldPKfPfS1_S0_S0_S0_S0_S0_S0_S0_S0_iiiiiiiiiiiiif_param_24
)
{
	.reg .pred 	%p<7>;
	.reg .b32 	%r<32>;
	.reg .b32 	%f<30>;
	.reg .b64 	%rd<55>;

	ld.param.u32 	%r6, [_Z17findElectricFieldPKfPfS1_S0_S0_S0_S0_S0_S0_S0_S0_iiiiiiiiiiiiif_param_11];
	ld.param.u32 	%r10, [_Z17findElectricFieldPKfPfS1_S0_S0_S0_S0_S0_S0_S0_S0_iiiiiiiiiiiiif_param_15];
	ld.param.u32 	%r11, [_Z17findElectricFieldPKfPfS1_S0_S0_S0_S0_S0_S0_S0_S0_iiiiiiiiiiiiif_param_16];
	ld.param.u32 	%r12, [_Z17findElectricFieldPKfPfS1_S0_S0_S0_S0_S0_S0_S0_S0_iiiiiiiiiiiiif_param_17];
	ld.param.u32 	%r13, [_Z17findElectricFieldPKfPfS1_S0_S0_S0_S0_S0_S0_S0_S0_iiiiiiiiiiiiif_param_18];
	ld.param.u32 	%r14, [_Z17findElectricFieldPKfPfS1_S0_S0_S0_S0_S0_S0_S0_S0_iiiiiiiiiiiiif_param_19];
	ld.param.u32 	%r15, [_Z17findElectricFieldPKfPfS1_S0_S0_S0_S0_S0_S0_S0_S0_iiiiiiiiiiiiif_param_20];
	ld.param.u32 	%r16, [_Z17findElectricFieldPKfPfS1_S0_S0_S0_S0_S0_S0_S0_S0_iiiiiiiiiiiiif_param_21];
	ld.param.u32 	%r17, [_Z17findElectricFieldPKfPfS1_S0_S0_S0_S0_S0_S0_S0_S0_iiiiiiiiiiiiif_param_22];
	ld.param.u32 	%r18, [_Z17findElectricFieldPKfPfS1_S0_S0_S0_S0_S0_S0_S0_S0_iiiiiiiiiiiiif_param_23];
	mov.u32 	%r19, %tid.x;
	mov.u32 	%r1, %ntid.x;
	mov.u32 	%r20, %ctaid.x;
	mad.lo.s32 	%r31, %r1, %r20, %r19;
	setp.ge.s32 	%p1, %r31, %r18;
	@%p1 bra 	$L__BB0_3;
	ld.param.f32 	%f29, [_Z17findElectricFieldPKfPfS1_S0_S0_S0_S0_S0_S0_S0_S0_iiiiiiiiiiiiif_param_24];
	ld.param.u64 	%rd54, [_Z17findElectricFieldPKfPfS1_S0_S0_S0_S0_S0_S0_S0_S0_iiiiiiiiiiiiif_param_10];
	ld.param.u64 	%rd53, [_Z17findElectricFieldPKfPfS1_S0_S0_S0_S0_S0_S0_S0_S0_iiiiiiiiiiiiif_param_9];
	ld.param.u64 	%rd52, [_Z17findElectricFieldPKfPfS1_S0_S0_S0_S0_S0_S0_S0_S0_iiiiiiiiiiiiif_param_8];
	ld.param.u64 	%rd51, [_Z17findElectricFieldPKfPfS1_S0_S0_S0_S0_S0_S0_S0_S0_iiiiiiiiiiiiif_param_7];
	ld.param.u64 	%rd50, [_Z17findElectricFieldPKfPfS1_S0_S0_S0_S0_S0_S0_S0_S0_iiiiiiiiiiiiif_param_6];
	ld.param.u64 	%rd49, [_Z17findElectricFieldPKfPfS1_S0_S0_S0_S0_S0_S0_S0_S0_iiiiiiiiiiiiif_param_5];
	ld.param.u64 	%rd48, [_Z17findElectricFieldPKfPfS1_S0_S0_S0_S0_S0_S0_S0_S0_iiiiiiiiiiiiif_param_4];
	ld.param.u64 	%rd47, [_Z17findElectricFieldPKfPfS1_S0_S0_S0_S0_S0_S0_S0_S0_iiiiiiiiiiiiif_param_3];
	ld.param.u64 	%rd46, [_Z17findElectricFieldPKfPfS1_S0_S0_S0_S0_S0_S0_S0_S0_iiiiiiiiiiiiif_param_2];
	ld.param.u64 	%rd45, [_Z17findElectricFieldPKfPfS1_S0_S0_S0_S0_S0_S0_S0_S0_iiiiiiiiiiiiif_param_1];
	ld.param.u64 	%rd44, [_Z17findElectricFieldPKfPfS1_S0_S0_S0_S0_S0_S0_S0_S0_iiiiiiiiiiiiif_param_0];
	cvta.to.global.u64 	%rd1, %rd44;
	rcp.rn.f32 	%f1, %f29;
	mov.u32 	%r21, %nctaid.x;
	mul.lo.s32 	%r3, %r1, %r21;
	cvta.to.global.u64 	%rd2, %rd47;
	cvta.to.global.u64 	%rd3, %rd48;
	cvta.to.global.u64 	%rd4, %rd49;
	cvta.to.global.u64 	%rd5, %rd50;
	cvta.to.global.u64 	%rd6, %rd51;
	cvta.to.global.u64 	%rd7, %rd45;
	cvta.to.global.u64 	%rd8, %rd52;
	cvta.to.global.u64 	%rd9, %rd53;
	cvta.to.global.u64 	%rd10, %rd54;
	cvta.to.global.u64 	%rd11, %rd46;
$L__BB0_2:
	ld.param.u32 	%r30, [_Z17findElectricFieldPKfPfS1_S0_S0_S0_S0_S0_S0_S0_S0_iiiiiiiiiiiiif_param_14];
	ld.param.u32 	%r29, [_Z17findElectricFieldPKfPfS1_S0_S0_S0_S0_S0_S0_S0_S0_iiiiiiiiiiiiif_param_13];
	ld.param.u32 	%r28, [_Z17findElectricFieldPKfPfS1_S0_S0_S0_S0_S0_S0_S0_S0_iiiiiiiiiiiiif_param_12];
	setp.lt.s32 	%p2, %r31, %r29;
	selp.b32 	%r22, %r6, %r28, %p2;
	setp.lt.s32 	%p3, %r31, %r11;
	selp.b32 	%r23, %r30, %r10, %p3;
	setp.lt.s32 	%p4, %r31, %r14;
	selp.b32 	%r24, %r12, %r13, %p4;
	setp.lt.s32 	%p5, %r31, %r17;
	selp.b32 	%r25, %r15, %r16, %p5;
	mul.wide.s32 	%rd23, %r31, 4;
	add.s64 	%rd24, %rd2, %rd23;
	ld.global.f32 	%f3, [%rd24];
	sub.s32 	%r26, %r31, %r22;
	mul.wide.s32 	%rd25, %r26, 4;
	add.s64 	%rd26, %rd1, %rd25;
	ld.global.f32 	%f4, [%rd26];
	add.s64 	%rd27, %rd3, %rd23;
	ld.global.f32 	%f5, [%rd27];
	mul.wide.s32 	%rd28, %r22, 4;
	add.s64 	%rd29, %rd26, %rd28;
	ld.global.f32 	%f6, [%rd29+-4];
	mul.f32 	%f7, %f5, %f6;
	fma.rn.f32 	%f8, %f3, %f4, %f7;
	add.s64 	%rd30, %rd4, %rd23;
	ld.global.f32 	%f9, [%rd30];
	ld.global.f32 	%f10, [%rd29];
	fma.rn.f32 	%f11, %f9, %f10, %f8;
	add.s64 	%rd31, %rd5, %rd23;
	ld.global.f32 	%f12, [%rd31];
	ld.global.f32 	%f13, [%rd29+4];
	fma.rn.f32 	%f14, %f12, %f13, %f11;
	add.s64 	%rd32, %rd6, %rd23;
	ld.global.f32 	%f15, [%rd32];
	mul.wide.s32 	%rd33, %r23, 4;
	add.s64 	%rd34, %rd29, %rd33;
	ld.global.f32 	%f16, [%rd34];
	fma.rn.f32 	%f17, %f15, %f16, %f14;
	mul.f32 	%f18, %f1, %f17;
	add.s64 	%rd35, %rd7, %rd23;
	st.global.f32 	[%rd35], %f18;
	add.s64 	%rd36, %rd8, %rd23;
	ld.global.f32 	%f19, [%rd36];
	sub.s32 	%r27, %r31, %r24;
	mul.wide.s32 	%rd37, %r27, 4;
	add.s64 	%rd38, %rd1, %rd37;
	ld.global.f32 	%f20, [%rd38];
	add.s64 	%rd39, %rd9, %rd23;
	ld.global.f32 	%f21, [%rd39];
	ld.global.f32 	%f22, [%rd29];
	mul.f32 	%f23, %f21, %f22;
	fma.rn.f32 	%f24, %f19, %f20, %f23;
	add.s64 	%rd40, %rd10, %rd23;
	ld.global.f32 	%f25, [%rd40];
	mul.wide.s32 	%rd41, %r25, 4;
	add.s64 	%rd42, %rd29, %rd41;
	ld.global.f32 	%f26, [%rd42];
	fma.rn.f32 	%f27, %f25, %f26, %f24;
	mul.f32 	%f28, %f1, %f27;
	add.s64 	%rd43, %rd11, %rd23;
	st.global.f32 	[%rd43], %f28;
	add.s32 	%r31, %r31, %r3;
	setp.lt.s32 	%p6, %r31, %r18;
	@%p6 bra 	$L__BB0_2;
$L__BB0_3:
	ret;

}


// ===== COMPILED SASS (sm_100) =====

	.target	sm_100

	.elftype	@"ET_EXEC"


//--------------------- .note.nv.tkinfo           --------------------------
	.section	.note.nv.tkinfo,"",@"SHT_NOTE"
	.sectionflags	@"SHF_NOTE_NV_TKINFO"
	.tkinfo
        /*0018*/ 	.word	0x00000002
        /*0030*/ 	.string	""
        /*0030*/ 	.string	"ptxas"
        /*0030*/ 	.string	"Cuda compilation tools, release 13.0, V13.0.88"
        /*0030*/ 	.string	"Build cuda_13.0.r13.0/compiler.36424714_0"
        /*0030*/ 	.string	"-arch sm_100 -m 64 "



//--------------------- .note.nv.cuinfo           --------------------------
	.section	.note.nv.cuinfo,"",@"SHT_NOTE"
	.sectionflags	@"SHF_NOTE_NV_CUINFO"
        /*0018*/ 	.short	0x0002
        /*001a*/ 	.short	0x0064
        /*001c*/ 	.short	0x0082
	.zero		2


//--------------------- .nv.info                  --------------------------
	.section	.nv.info,"",@"SHT_CUDA_INFO"
	.align	4


	//----- nvinfo : EIATTR_REGCOUNT
	.align		4
        /*0000*/ 	.byte	0x04, 0x2f
        /*0002*/ 	.short	(.L_1 - .L_0)
	.align		4
.L_0:
        /*0004*/ 	.word	index@(_Z17findElectricFieldPKfPfS1_S0_S0_S0_S0_S0_S0_S0_S0_iiiiiiiiiiiiif)
        /*0008*/ 	.word	0x00000020


	//----- nvinfo : EIATTR_FRAME_SIZE
	.align		4
.L_1:
        /*000c*/ 	.byte	0x04, 0x11
        /*000e*/ 	.short	(.L_3 - .L_2)
	.align		4
.L_2:
        /*0010*/ 	.word	index@($__internal_0_$__cuda_sm20_rcp_rn_f32_slowpath)
        /*0014*/ 	.word	0x00000000


	//----- nvinfo : EIATTR_FRAME_SIZE
	.align		4
.L_3:
        /*0018*/ 	.byte	0x04, 0x11
        /*001a*/ 	.short	(.L_5 - .L_4)
	.align		4
.L_4:
        /*001c*/ 	.word	index@(_Z17findElectricFieldPKfPfS1_S0_S0_S0_S0_S0_S0_S0_S0_iiiiiiiiiiiiif)
        /*0020*/ 	.word	0x00000000


	//----- nvinfo : EIATTR_MIN_STACK_SIZE
	.align		4
.L_5:
        /*0024*/ 	.byte	0x04, 0x12
        /*0026*/ 	.short	(.L_7 - .L_6)
	.align		4
.L_6:
        /*0028*/ 	.word	index@(_Z17findElectricFieldPKfPfS1_S0_S0_S0_S0_S0_S0_S0_S0_iiiiiiiiiiiiif)
        /*002c*/ 	.word	0x00000000
.L_7:


//--------------------- .nv.compat                --------------------------
	.section	.nv.compat,"",@"SHT_CUDA_COMPAT_INFO"
	.align	4
        /*0000*/ 	.byte	0x02, 0x09, 0x00, 0x00, 0x02, 0x02, 0x01, 0x00, 0x02, 0x05, 0x05, 0x00, 0x03, 0x07, 0x01, 0x01
        /*0010*/ 	.byte	0x02, 0x03, 0x00, 0x00, 0x02, 0x06, 0x01, 0x00, 0x04, 0x0b, 0x08, 0x00, 0x09, 0x00, 0x00, 0x00
        /*0020*/ 	.byte	0x00, 0x00, 0x00, 0x00


//--------------------- .nv.info._Z17findElectricFieldPKfPfS1_S0_S0_S0_S0_S0_S0_S0_S0_iiiiiiiiiiiiif --------------------------
	.section	.nv.info._Z17findElectricFieldPKfPfS1_S0_S0_S0_S0_S0_S0_S0_S0_iiiiiiiiiiiiif,"",@"SHT_CUDA_INFO"
	.sectionflags	@""
	.align	4


	//----- nvinfo : EIATTR_CUDA_API_VERSION
	.align		4
        /*0000*/ 	.byte	0x04, 0x37
        /*0002*/ 	.short	(.L_9 - .L_8)
.L_8:
        /*0004*/ 	.word	0x00000082


	//----- nvinfo : EIATTR_KPARAM_INFO
	.align		4
.L_9:
        /*0008*/ 	.byte	0x04, 0x17
        /*000a*/ 	.short	(.L_11 - .L_10)
.L_10:
        /*000c*/ 	.word	0x00000000
        /*0010*/ 	.short	0x0018
        /*0012*/ 	.short	0x008c
        /*0014*/ 	.byte	0x00, 0xf0, 0x11, 0x00


	//----- nvinfo : EIATTR_KPARAM_INFO
	.align		4
.L_11:
        /*0018*/ 	.byte	0x04, 0x17
        /*001a*/ 	.short	(.L_13 - .L_12)
.L_12:
        /*001c*/ 	.word	0x00000000
        /*0020*/ 	.short	0x0017
        /*0022*/ 	.short	0x0088
        /*0024*/ 	.byte	0x00, 0xf0, 0x11, 0x00


	//----- nvinfo : EIATTR_KPARAM_INFO
	.align		4
.L_13:
        /*0028*/ 	.byte	0x04, 0x17
        /*002a*/ 	.short	(.L_15 - .L_14)
.L_14:
        /*002c*/ 	.word	0x00000000
        /*0030*/ 	.short	0x0016
        /*0032*/ 	.short	0x0084
        /*0034*/ 	.byte	0x00, 0xf0, 0x11, 0x00


	//----- nvinfo : EIATTR_KPARAM_INFO
	.align		4
.L_15:
        /*0038*/ 	.byte	0x04, 0x17
        /*003a*/ 	.short	(.L_17 - .L_16)
.L_16:
        /*003c*/ 	.word	0x00000000
        /*0040*/ 	.short	0x0015
        /*0042*/ 	.short	0x0080
        /*0044*/ 	.byte	0x00, 0xf0, 0x11, 0x00


	//----- nvinfo : EIATTR_KPARAM_INFO
	.align		4
.L_17:
        /*0048*/ 	.byte	0x04, 0x17
        /*004a*/ 	.short	(.L_19 - .L_18)
.L_18:
        /*004c*/ 	.word	0x00000000
        /*0050*/ 	.short	0x0014
        /*0052*/ 	.short	0x007c
        /*0054*/ 	.byte	0x00, 0xf0, 0x11, 0x00


	//----- nvinfo : EIATTR_KPARAM_INFO
	.align		4
.L_19:
        /*0058*/ 	.byte	0x04, 0x17
        /*005a*/ 	.short	(.L_21 - .L_20)
.L_20:
        /*005c*/ 	.word	0x00000000
        /*0060*/ 	.short	0x0013
        /*0062*/ 	.short	0x0078
        /*0064*/ 	.byte	0x00, 0xf0, 0x11, 0x00


	//----- nvinfo : EIATTR_KPARAM_INFO
	.align		4
.L_21:
        /*0068*/ 	.byte	0x04, 0x17
        /*006a*/ 	.short	(.L_23 - .L_22)
.L_22:
        /*006c*/ 	.word	0x00000000
        /*0070*/ 	.short	0x0012
        /*0072*/ 	.short	0x0074
        /*0074*/ 	.byte	0x00, 0xf0, 0x11, 0x00


	//----- nvinfo : EIATTR_KPARAM_INFO
	.align		4
.L_23:
        /*0078*/ 	.byte	0x04, 0x17
        /*007a*/ 	.short	(.L_25 - .L_24)
.L_24:
        /*007c*/ 	.word	0x00000000
        /*0080*/ 	.short	0x0011
        /*0082*/ 	.short	0x0070
        /*0084*/ 	.byte	0x00, 0xf0, 0x11, 0x00


	//----- nvinfo : EIATTR_KPARAM_INFO
	.align		4
.L_25:
        /*0088*/ 	.byte	0x04, 0x17
        /*008a*/ 	.short	(.L_27 - .L_26)
.L_26:
        /*008c*/ 	.word	0x00000000
        /*0090*/ 	.short	0x0010
        /*0092*/ 	.short	0x006c
        /*0094*/ 	.byte	0x00, 0xf0, 0x11, 0x00


	//----- nvinfo : EIATTR_KPARAM_INFO
	.align		4
.L_27:
        /*0098*/ 	.byte	0x04, 0x17
        /*009a*/ 	.short	(.L_29 - .L_28)
.L_28:
        /*009c*/ 	.word	0x00000000
        /*00a0*/ 	.short	0x000f
        /*00a2*/ 	.short	0x0068
        /*00a4*/ 	.byte	0x00, 0xf0, 0x11, 0x00


	//----- nvinfo : EIATTR_KPARAM_INFO
	.align		4
.L_29:
        /*00a8*/ 	.byte	0x04, 0x17
        /*00aa*/ 	.short	(.L_31 - .L_30)
.L_30:
        /*00ac*/ 	.word	0x00000000
        /*00b0*/ 	.short	0x000e
        /*00b2*/ 	.short	0x0064
        /*00b4*/ 	.byte	0x00, 0xf0, 0x11, 0x00


	//----- nvinfo : EIATTR_KPARAM_INFO
	.align		4
.L_31:
        /*00b8*/ 	.byte	0x04, 0x17
        /*00ba*/ 	.short	(.L_33 - .L_32)
.L_32:
        /*00bc*/ 	.word	0x00000000
        /*00c0*/ 	.short	0x000d
        /*00c2*/ 	.short	0x0060
        /*00c4*/ 	.byte	0x00, 0xf0, 0x11, 0x00


	//----- nvinfo : EIATTR_KPARAM_INFO
	.align		4
.L_33:
        /*00c8*/ 	.byte	0x04, 0x17
        /*00ca*/ 	.short	(.L_35 - .L_34)
.L_34:
        /*00cc*/ 	.word	0x00000000
        /*00d0*/ 	.short	0x000c
        /*00d2*/ 	.short	0x005c
        /*00d4*/ 	.byte	0x00, 0xf0, 0x11, 0x00


	//----- nvinfo : EIATTR_KPARAM_INFO
	.align		4
.L_35:
        /*00d8*/ 	.byte	0x04, 0x17
        /*00da*/ 	.short	(.L_37 - .L_36)
.L_36:
        /*00dc*/ 	.word	0x00000000
        /*00e0*/ 	.short	0x000b
        /*00e2*/ 	.short	0x0058
        /*00e4*/ 	.byte	0x00, 0xf0, 0x11, 0x00


	//----- nvinfo : EIATTR_KPARAM_INFO
	.align		4
.L_37:
        /*00e8*/ 	.byte	0x04, 0x17
        /*00ea*/ 	.short	(.L_39 - .L_38)
.L_38:
        /*00ec*/ 	.word	0x00000000
        /*00f0*/ 	.short	0x000a
        /*00f2*/ 	.short	0x0050
        /*00f4*/ 	.byte	0x00, 0xf5, 0x21, 0x00


	//----- nvinfo : EIATTR_KPARAM_INFO
	.align		4
.L_39:
        /*00f8*/ 	.byte	0x04, 0x17
        /*00fa*/ 	.short	(.L_41 - .L_40)
.L_40:
        /*00fc*/ 	.word	0x00000000
        /*0100*/ 	.short	0x0009
        /*0102*/ 	.short	0x0048
        /*0104*/ 	.byte	0x00, 0xf5, 0x21, 0x00


	//----- nvinfo : EIATTR_KPARAM_INFO
	.align		4
.L_41:
        /*0108*/ 	.byte	0x04, 0x17
        /*010a*/ 	.short	(.L_43 - .L_42)
.L_42:
        /*010c*/ 	.word	0x00000000
        /*0110*/ 	.short	0x0008
        /*0112*/ 	.short	0x0040
        /*0114*/ 	.byte	0x00, 0xf5, 0x21, 0x00


	//----- nvinfo : EIATTR_KPARAM_INFO
	.align		4
.L_43:
        /*0118*/ 	.byte	0x04, 0x17
        /*011a*/ 	.short	(.L_45 - .L_44)
.L_44:
        /*011c*/ 	.word	0x00000000
        /*0120*/ 	.short	0x0007
        /*0122*/ 	.short	0x0038
        /*0124*/ 	.byte	0x00, 0xf5, 0x21, 0x00


	//----- nvinfo : EIATTR_KPARAM_INFO
	.align		4
.L_45:
        /*0128*/ 	.byte	0x04, 0x17
        /*012a*/ 	.short	(.L_47 - .L_46)
.L_46:
        /*012c*/ 	.word	0x00000000
        /*0130*/ 	.short	0x0006
        /*0132*/ 	.short	0x0030
        /*0134*/ 	.byte	0x00, 0xf5, 0x21, 0x00


	//----- nvinfo : EIATTR_KPARAM_INFO
	.align		4
.L_47:
        /*0138*/ 	.byte	0x04, 0x17
        /*013a*/ 	.short	(.L_49 - .L_48)
.L_48:
        /*013c*/ 	.word	0x00000000
        /*0140*/ 	.short	0x0005
        /*0142*/ 	.short	0x0028
        /*0144*/ 	.byte	0x00, 0xf5, 0x21, 0x00


	//----- nvinfo : EIATTR_KPARAM_INFO
	.align		4
.L_49:
        /*0148*/ 	.byte	0x04, 0x17
        /*014a*/ 	.short	(.L_51 - .L_50)
.L_50:
        /*014c*/ 	.word	0x00000000
        /*0150*/ 	.short	0x0004
        /*0152*/ 	.short	0x0020
        /*0154*/ 	.byte	0x00, 0xf5, 0x21, 0x00


	//----- nvinfo : EIATTR_KPARAM_INFO
	.align		4
.L_51:
        /*0158*/ 	.byte	0x04, 0x17
        /*015a*/ 	.short	(.L_53 - .L_52)
.L_52:
        /*015c*/ 	.word	0x00000000
        /*0160*/ 	.short	0x0003
        /*0162*/ 	.short	0x0018
        /*0164*/ 	.byte	0x00, 0xf5, 0x21, 0x00


	//----- nvinfo : EIATTR_KPARAM_INFO
	.align		4
.L_53:
        /*0168*/ 	.byte	0x04, 0x17
        /*016a*/ 	.short	(.L_55 - .L_54)
.L_54:
        /*016c*/ 	.word	0x00000000
        /*0170*/ 	.short	0x0002
        /*0172*/ 	.short	0x0010
        /*0174*/ 	.byte	0x00, 0xf5, 0x21, 0x00


	//----- nvinfo : EIATTR_KPARAM_INFO
	.align		4
.L_55:
        /*0178*/ 	.byte	0x04, 0x17
        /*017a*/ 	.short	(.L_57 - .L_56)
.L_56:
        /*017c*/ 	.word	0x00000000
        /*0180*/ 	.short	0x0001
        /*0182*/ 	.short	0x0008
        /*0184*/ 	.byte	0x00, 0xf5, 0x21, 0x00


	//----- nvinfo : EIATTR_KPARAM_INFO
	.align		4
.L_57:
        /*0188*/ 	.byte	0x04, 0x17
        /*018a*/ 	.short	(.L_59 - .L_58)
.L_58:
        /*018c*/ 	.word	0x00000000
        /*0190*/ 	.short	0x0000
        /*0192*/ 	.short	0x0000
        /*0194*/ 	.byte	0x00, 0xf5, 0x21, 0x00


	//----- nvinfo : EIATTR_SPARSE_MMA_MASK
	.align		4
.L_59:
        /*0198*/ 	.byte	0x03, 0x50
        /*019a*/ 	.short	0x0000


	//----- nvinfo : EIATTR_MAXREG_COUNT
	.align		4
        /*019c*/ 	.byte	0x03, 0x1b
        /*019e*/ 	.short	0x00ff


	//----- nvinfo : EIATTR_MERCURY_ISA_VERSION
	.align		4
        /*01a0*/ 	.byte	0x03, 0x5f
        /*01a2*/ 	.short	0x0101


	//----- nvinfo : EIATTR_VRC_CTA_INIT_COUNT
	.align		4
        /*01a4*/ 	.byte	0x02, 0x4a
	.zero		1
	.zero		1


	//----- nvinfo : EIATTR_EXIT_INSTR_OFFSETS
	.align		4
        /*01a8*/ 	.byte	0x04, 0x1c
        /*01aa*/ 	.short	(.L_61 - .L_60)


	//   ....[0]....
.L_60:
        /*01ac*/ 	.word	0x00000070


	//   ....[1]....
        /*01b0*/ 	.word	0x00000610


	//----- nvinfo : EIATTR_CRS_STACK_SIZE
	.align		4
.L_61:
        /*01b4*/ 	.byte	0x04, 0x1e
        /*01b6*/ 	.short	(.L_63 - .L_62)
.L_62:
        /*01b8*/ 	.word	0x00000000


	//----- nvinfo : EIATTR_CBANK_PARAM_SIZE
	.align		4
.L_63:
        /*01bc*/ 	.byte	0x03, 0x19
        /*01be*/ 	.short	0x0090


	//----- nvinfo : EIATTR_PARAM_CBANK
	.align		4
        /*01c0*/ 	.byte	0x04, 0x0a
        /*01c2*/ 	.short	(.L_65 - .L_64)
	.align		4
.L_64:
        /*01c4*/ 	.word	index@(.nv.constant0._Z17findElectricFieldPKfPfS1_S0_S0_S0_S0_S0_S0_S0_S0_iiiiiiiiiiiiif)
        /*01c8*/ 	.short	0x0380
        /*01ca*/ 	.short	0x0090


	//----- nvinfo : EIATTR_SW_WAR
	.align		4
.L_65:
        /*01cc*/ 	.byte	0x04, 0x36
        /*01ce*/ 	.short	(.L_67 - .L_66)
.L_66:
        /*01d0*/ 	.word	0x00000008
.L_67:


//--------------------- .nv.callgraph             --------------------------
	.section	.nv.callgraph,"",@"SHT_CUDA_CALLGRAPH"
	.align	4
	.sectionentsize	8
	.align		4
        /*0000*/ 	.word	0x00000000
	.align		4
        /*0004*/ 	.word	0xffffffff
	.align		4
        /*0008*/ 	.word	0x00000000
	.align		4
        /*000c*/ 	.word	0xfffffffe
	.align		4
        /*0010*/ 	.word	0x00000000
	.align		4
        /*0014*/ 	.word	0xfffffffd
	.align		4
        /*0018*/ 	.word	0x00000000
	.align		4
        /*001c*/ 	.word	0xfffffffc


//--------------------- .text._Z17findElectricFieldPKfPfS1_S0_S0_S0_S0_S0_S0_S0_S0_iiiiiiiiiiiiif --------------------------
	.section	.text._Z17findElectricFieldPKfPfS1_S0_S0_S0_S0_S0_S0_S0_S0_iiiiiiiiiiiiif,"ax",@progbits
	.align	128
        .global         _Z17findElectricFieldPKfPfS1_S0_S0_S0_S0_S0_S0_S0_S0_iiiiiiiiiiiiif
        .type           _Z17findElectricFieldPKfPfS1_S0_S0_S0_S0_S0_S0_S0_S0_iiiiiiiiiiiiif,@function
        .size           _Z17findElectricFieldPKfPfS1_S0_S0_S0_S0_S0_S0_S0_S0_iiiiiiiiiiiiif,(.L_x_7 - _Z17findElectricFieldPKfPfS1_S0_S0_S0_S0_S0_S0_S0_S0_iiiiiiiiiiiiif)
        .other          _Z17findElectricFieldPKfPfS1_S0_S0_S0_S0_S0_S0_S0_S0_iiiiiiiiiiiiif,@"STO_CUDA_ENTRY STV_DEFAULT"
_Z17findElectricFieldPKfPfS1_S0_S0_S0_S0_S0_S0_S0_S0_iiiiiiiiiiiiif:
.text._Z17findElectricFieldPKfPfS1_S0_S0_S0_S0_S0_S0_S0_S0_iiiiiiiiiiiiif:
[----:B------:R-:W-:Y:S01]  /*0000*/  LDC R1, c[0x0][0x37c] ;  /* 0x0000df00ff017b82 */ /* 0x000fe20000000800 */
[----:B------:R-:W0:Y:S01]  /*0010*/  S2R R13, SR_TID.X ;  /* 0x00000000000d7919 */ /* 0x000e220000002100 */
[----:B------:R-:W0:Y:S01]  /*0020*/  LDCU UR4, c[0x0][0x360] ;  /* 0x00006c00ff0477ac */ /* 0x000e220008000800 */
[----:B------:R-:W0:Y:S01]  /*0030*/  S2R R0, SR_CTAID.X ;  /* 0x0000000000007919 */ /* 0x000e220000002500 */
[----:B------:R-:W1:Y:S01]  /*0040*/  LDCU UR5, c[0x0][0x408] ;  /* 0x00008100ff0577ac */ /* 0x000e620008000800 */
[----:B0-----:R-:W-:-:S05]  /*0050*/  IMAD R13, R0, UR4, R13 ;  /* 0x00000004000d7c24 */ /* 0x001fca000f8e020d */
[----:B-1----:R-:W-:-:S13]  /*0060*/  ISETP.GE.AND P0, PT, R13, UR5, PT ;  /* 0x000000050d007c0c */ /* 0x002fda000bf06270 */
[----:B------:R-:W-:Y:S05]  /*0070*/  @P0 EXIT ;  /* 0x000000000000094d */ /* 0x000fea0003800000 */
[----:B------:R-:W0:Y:S02]  /*0080*/  LDC R5, c[0x0][0x40c] ;  /* 0x00010300ff057b82 */ /* 0x000e240000000800 */
[----:B0-----:R-:W-:-:S04]  /*0090*/  IADD3 R0, PT, PT, R5, 0x1800000, RZ ;  /* 0x0180000005007810 */ /* 0x001fc80007ffe0ff */
[----:B------:R-:W-:-:S04]  /*00a0*/  LOP3.LUT R0, R0, 0x7f800000, RZ, 0xc0, !PT ;  /* 0x7f80000000007812 */ /* 0x000fc800078ec0ff */
[----:B------:R-:W-:-:S13]  /*00b0*/  ISETP.GT.U32.AND P0, PT, R0, 0x1ffffff, PT ;  /* 0x01ffffff0000780c */ /* 0x000fda0003f04070 */
[----:B------:R-:W-:Y:S05]  /*00c0*/  @P0 BRA `(.L_x_0) ;  /* 0x00000000000c0947 */ /* 0x000fea0003800000 */
[----:B------:R-:W-:-:S07]  /*00d0*/  MOV R2, 0xf0 ;  /* 0x000000f000027802 */ /* 0x000fce0000000f00 */
[----:B------:R-:W-:Y:S05]  /*00e0*/  CALL.REL.NOINC `($__internal_0_$__cuda_sm20_rcp_rn_f32_slowpath) ;  /* 0x00000004004c7944 */ /* 0x000fea0003c00000 */
[----:B------:R-:W-:Y:S05]  /*00f0*/  BRA `(.L_x_1) ;  /* 0x0000000000107947 */ /* 0x000fea0003800000 */
.L_x_0:
[----:B------:R-:W0:Y:S02]  /*0100*/  MUFU.RCP R0, R5 ;  /* 0x0000000500007308 */ /* 0x000e240000001000 */
[----:B0-----:R-:W-:-:S04]  /*0110*/  FFMA R2, R0, R5, -1 ;  /* 0xbf80000000027423 */ /* 0x001fc80000000005 */
[----:B------:R-:W-:-:S04]  /*0120*/  FADD.FTZ R3, -R2, -RZ ;  /* 0x800000ff02037221 */ /* 0x000fc80000010100 */
[----:B------:R-:W-:-:S07]  /*0130*/  FFMA R0, R0, R3, R0 ;  /* 0x0000000300007223 */ /* 0x000fce0000000000 */
.L_x_1:
[----:B------:R-:W0:Y:S01]  /*0140*/  LDCU UR5, c[0x0][0x370] ;  /* 0x00006e00ff0577ac */ /* 0x000e220008000800 */
[----:B------:R-:W1:Y:S01]  /*0150*/  LDCU.64 UR6, c[0x0][0x358] ;  /* 0x00006b00ff0677ac */ /* 0x000e620008000a00 */
[----:B------:R-:W2:Y:S01]  /*0160*/  LDCU UR10, c[0x0][0x408] ;  /* 0x00008100ff0a77ac */ /* 0x000ea20008000800 */
[----:B------:R-:W3:Y:S01]  /*0170*/  LDCU UR8, c[0x0][0x3ec] ;  /* 0x00007d80ff0877ac */ /* 0x000ee20008000800 */
[----:B------:R-:W4:Y:S01]  /*0180*/  LDCU UR9, c[0x0][0x404] ;  /* 0x00008080ff0977ac */ /* 0x000f220008000800 */
[----:B0-----:R-:W-:-:S12]  /*0190*/  UIMAD UR4, UR4, UR5, URZ ;  /* 0x00000005040472a4 */ /* 0x001fd8000f8e02ff */
.L_x_2:
[----:B0-----:R-:W0:Y:S08]  /*01a0*/  LDC.64 R14, c[0x0][0x3e0] ;  /* 0x0000f800ff0e7b82 */ /* 0x001e300000000a00 */
[----:B------:R-:W5:Y:S08]  /*01b0*/  LDC R2, c[0x0][0x3d8] ;  /* 0x0000f600ff027b82 */ /* 0x000f700000000800 */
[----:B------:R-:W2:Y:S01]  /*01c0*/  LDC.64 R4, c[0x0][0x380] ;  /* 0x0000e000ff047b82 */ /* 0x000ea20000000a00 */
[----:B0-----:R-:W-:-:S07]  /*01d0*/  ISETP.GE.AND P0, PT, R13, R14, PT ;  /* 0x0000000e0d00720c */ /* 0x001fce0003f06270 */
[----:B------:R-:W0:Y:S08]  /*01e0*/  LDC.64 R28, c[0x0][0x3a0] ;  /* 0x0000e800ff1c7b82 */ /* 0x000e300000000a00 */
[----:B------:R-:W4:Y:S08]  /*01f0*/  LDC.64 R22, c[0x0][0x398] ;  /* 0x0000e600ff167b82 */ /* 0x000f300000000a00 */
[----:B-----5:R-:W5:Y:S01]  /*0200*/  @P0 LDC R2, c[0x0][0x3dc] ;  /* 0x0000f700ff020b82 */ /* 0x020f620000000800 */
[----:B---3--:R-:W-:-:S07]  /*0210*/  ISETP.GE.AND P0, PT, R13, UR8, PT ;  /* 0x000000080d007c0c */ /* 0x008fce000bf06270 */
[----:B------:R-:W3:Y:S01]  /*0220*/  LDC.64 R26, c[0x0][0x3a8] ;  /* 0x0000ea00ff1a7b82 */ /* 0x000ee20000000a00 */
[----:B0-----:R-:W-:-:S05]  /*0230*/  IMAD.WIDE R28, R13, 0x4, R28 ;  /* 0x000000040d1c7825 */ /* 0x001fca00078e021c */
[----:B-1----:R-:W3:Y:S02]  /*0240*/  LDG.E R12, desc[UR6][R28.64] ;  /* 0x000000061c0c7981 */ /* 0x002ee4000c1e1900 */
[----:B------:R-:W0:Y:S01]  /*0250*/  LDC.64 R8, c[0x0][0x3b0] ;  /* 0x0000ec00ff087b82 */ /* 0x000e220000000a00 */
[----:B----4-:R-:W-:-:S05]  /*0260*/  IMAD.WIDE R22, R13, 0x4, R22 ;  /* 0x000000040d167825 */ /* 0x010fca00078e0216 */
[----:B------:R1:W4:Y:S01]  /*0270*/  LDG.E R16, desc[UR6][R22.64] ;  /* 0x0000000616107981 */ /* 0x000322000c1e1900 */
[----:B-----5:R-:W-:Y:S01]  /*0280*/  IADD3 R11, PT, PT, -R2, R13, RZ ;  /* 0x0000000d020b7210 */ /* 0x020fe20007ffe1ff */
[----:B------:R-:W5:Y:S04]  /*0290*/  LDC.64 R6, c[0x0][0x3b8] ;  /* 0x0000ee00ff067b82 */ /* 0x000f680000000a00 */
[----:B--2---:R-:W-:-:S04]  /*02a0*/  IMAD.WIDE R10, R11, 0x4, R4 ;  /* 0x000000040b0a7825 */ /* 0x004fc800078e0204 */
[----:B------:R-:W2:Y:S01]  /*02b0*/  @P0 LDC R15, c[0x0][0x3e8] ;  /* 0x0000fa00ff0f0b82 */ /* 0x000ea20000000800 */
[C---:B---3--:R-:W-:Y:S01]  /*02c0*/  IMAD.WIDE R26, R13.reuse, 0x4, R26 ;  /* 0x000000040d1a7825 */ /* 0x048fe200078e021a */
[----:B------:R3:W4:Y:S03]  /*02d0*/  LDG.E R19, desc[UR6][R10.64] ;  /* 0x000000060a137981 */ /* 0x000726000c1e1900 */
[----:B------:R-:W-:Y:S01]  /*02e0*/  IMAD.WIDE R2, R2, 0x4, R10 ;  /* 0x0000000402027825 */ /* 0x000fe200078e020a */
[----:B------:R-:W4:Y:S02]  /*02f0*/  LDG.E R21, desc[UR6][R26.64] ;  /* 0x000000061a157981 */ /* 0x000f24000c1e1900 */
[----:B-1----:R-:W1:Y:S02]  /*0300*/  LDC R22, c[0x0][0x3f0] ;  /* 0x0000fc00ff167b82 */ /* 0x002e640000000800 */
[----:B------:R-:W4:Y:S04]  /*0310*/  LDG.E R17, desc[UR6][R2.64+-0x4] ;  /* 0xfffffc0602117981 */ /* 0x000f28000c1e1900 */
[----:B------:R-:W4:Y:S01]  /*0320*/  LDG.E R20, desc[UR6][R2.64] ;  /* 0x0000000602147981 */ /* 0x000f22000c1e1900 */
[C---:B0-----:R-:W-:Y:S01]  /*0330*/  IMAD.WIDE R8, R13.reuse, 0x4, R8 ;  /* 0x000000040d087825 */ /* 0x041fe200078e0208 */
[C---:B------:R-:W-:Y:S01]  /*0340*/  ISETP.GE.AND P1, PT, R13.reuse, UR9, PT ;  /* 0x000000090d007c0c */ /* 0x040fe2000bf26270 */
[----:B---3--:R-:W0:Y:S01]  /*0350*/  LDC.64 R10, c[0x0][0x3c8] ;  /* 0x0000f200ff0a7b82 */ /* 0x008e220000000a00 */
[----:B------:R-:W3:Y:S01]  /*0360*/  LDG.E R23, desc[UR6][R2.64+0x4] ;  /* 0x0000040602177981 */ /* 0x000ee2000c1e1900 */
[----:B-----5:R-:W-:-:S03]  /*0370*/  IMAD.WIDE R24, R13, 0x4, R6 ;  /* 0x000000040d187825 */ /* 0x020fc600078e0206 */
[----:B------:R5:W3:Y:S01]  /*0380*/  LDG.E R18, desc[UR6][R8.64] ;  /* 0x0000000608127981 */ /* 0x000ae2000c1e1900 */
[----:B--2---:R-:W-:Y:S02]  /*0390*/  IMAD.WIDE R14, R15, 0x4, R2 ;  /* 0x000000040f0e7825 */ /* 0x004fe400078e0202 */
[----:B------:R-:W2:Y:S01]  /*03a0*/  LDC.64 R6, c[0x0][0x3f8] ;  /* 0x0000fe00ff067b82 */ /* 0x000ea20000000a00 */
[----:B------:R-:W3:Y:S04]  /*03b0*/  LDG.E R25, desc[UR6][R24.64] ;  /* 0x0000000618197981 */ /* 0x000ee8000c1e1900 */
[----:B------:R1:W3:Y:S03]  /*03c0*/  LDG.E R28, desc[UR6][R14.64] ;  /* 0x000000060e1c7981 */ /* 0x0002e6000c1e1900 */
[----:B-----5:R-:W5:Y:S08]  /*03d0*/  LDC.64 R8, c[0x0][0x388] ;  /* 0x0000e200ff087b82 */ /* 0x020f700000000a00 */
[----:B-1----:R-:W1:Y:S01]  /*03e0*/  LDC.64 R14, c[0x0][0x3c0] ;  /* 0x0000f000ff0e7b82 */ /* 0x002e620000000a00 */
[----:B--2---:R-:W-:-:S07]  /*03f0*/  ISETP.GE.AND P0, PT, R13, R6, PT ;  /* 0x000000060d00720c */ /* 0x004fce0003f06270 */
[----:B------:R-:W2:Y:S08]  /*0400*/  @P1 LDC R7, c[0x0][0x400] ;  /* 0x00010000ff071b82 */ /* 0x000eb00000000800 */
[----:B------:R-:W3:Y:S01]  /*0410*/  @P0 LDC R22, c[0x0][0x3f4] ;  /* 0x0000fd00ff160b82 */ /* 0x000ee20000000800 */
[----:B-----5:R-:W-:-:S04]  /*0420*/  IMAD.WIDE R8, R13, 0x4, R8 ;  /* 0x000000040d087825 */ /* 0x020fc800078e0208 */
[----:B0-----:R-:W-:-:S04]  /*0430*/  IMAD.WIDE R10, R13, 0x4, R10 ;  /* 0x000000040d0a7825 */ /* 0x001fc800078e020a */
[----:B-1----:R-:W-:-:S04]  /*0440*/  IMAD.WIDE R14, R13, 0x4, R14 ;  /* 0x000000040d0e7825 */ /* 0x002fc800078e020e */
[----:B--2---:R-:W-:-:S04]  /*0450*/  IMAD.WIDE R6, R7, 0x4, R2 ;  /* 0x0000000407067825 */ /* 0x004fc800078e0202 */
[----:B----4-:R-:W-:-:S04]  /*0460*/  FMUL R17, R12, R17 ;  /* 0x000000110c117220 */ /* 0x010fc80000400000 */
[----:B------:R-:W-:-:S04]  /*0470*/  FFMA R16, R16, R19, R17 ;  /* 0x0000001310107223 */ /* 0x000fc80000000011 */
[----:B------:R-:W-:Y:S02]  /*0480*/  FFMA R21, R21, R20, R16 ;  /* 0x0000001415157223 */ /* 0x000fe40000000010 */
[----:B------:R-:W0:Y:S02]  /*0490*/  LDC.64 R16, c[0x0][0x3d0] ;  /* 0x0000f400ff107b82 */ /* 0x000e240000000a00 */
[----:B---3--:R-:W-:Y:S01]  /*04a0*/  FFMA R18, R18, R23, R21 ;  /* 0x0000001712127223 */ /* 0x008fe20000000015 */
[----:B------:R-:W-:-:S03]  /*04b0*/  IADD3 R19, PT, PT, -R22, R13, RZ ;  /* 0x0000000d16137210 */ /* 0x000fc60007ffe1ff */
[----:B------:R-:W-:-:S04]  /*04c0*/  FFMA R25, R25, R28, R18 ;  /* 0x0000001c19197223 */ /* 0x000fc80000000012 */
[----:B------:R-:W-:Y:S01]  /*04d0*/  FMUL R25, R25, R0 ;  /* 0x0000000019197220 */ /* 0x000fe20000400000 */
[----:B------:R-:W-:-:S04]  /*04e0*/  IMAD.WIDE R4, R19, 0x4, R4 ;  /* 0x0000000413047825 */ /* 0x000fc800078e0204 */
[----:B------:R1:W-:Y:S04]  /*04f0*/  STG.E desc[UR6][R8.64], R25 ;  /* 0x0000001908007986 */ /* 0x0003e8000c101906 */
[----:B------:R-:W2:Y:S01]  /*0500*/  LDG.E R10, desc[UR6][R10.64] ;  /* 0x000000060a0a7981 */ /* 0x000ea2000c1e1900 */
[----:B0-----:R-:W-:-:S03]  /*0510*/  IMAD.WIDE R16, R13, 0x4, R16 ;  /* 0x000000040d107825 */ /* 0x001fc600078e0210 */
[----:B------:R0:W2:Y:S04]  /*0520*/  LDG.E R19, desc[UR6][R2.64] ;  /* 0x0000000602137981 */ /* 0x0000a8000c1e1900 */
[----:B------:R-:W3:Y:S01]  /*0530*/  LDG.E R5, desc[UR6][R4.64] ;  /* 0x0000000604057981 */ /* 0x000ee2000c1e1900 */
[----:B-1----:R-:W0:Y:S03]  /*0540*/  LDC.64 R8, c[0x0][0x390] ;  /* 0x0000e400ff087b82 */ /* 0x002e260000000a00 */
[----:B------:R-:W3:Y:S04]  /*0550*/  LDG.E R14, desc[UR6][R14.64] ;  /* 0x000000060e0e7981 */ /* 0x000ee8000c1e1900 */
[----:B------:R-:W4:Y:S04]  /*0560*/  LDG.E R6, desc[UR6][R6.64] ;  /* 0x0000000606067981 */ /* 0x000f28000c1e1900 */
[----:B------:R-:W4:Y:S01]  /*0570*/  LDG.E R16, desc[UR6][R16.64] ;  /* 0x0000000610107981 */ /* 0x000f22000c1e1900 */
[----:B0-----:R-:W-:-:S04]  /*0580*/  IMAD.WIDE R2, R13, 0x4, R8 ;  /* 0x000000040d027825 */ /* 0x001fc800078e0208 */
[----:B------:R-:W-:-:S05]  /*0590*/  VIADD R13, R13, UR4 ;  /* 0x000000040d0d7c36 */ /* 0x000fca0008000000 */
[----:B------:R-:W-:Y:S01]  /*05a0*/  ISETP.GE.AND P0, PT, R13, UR10, PT ;  /* 0x0000000a0d007c0c */ /* 0x000fe2000bf06270 */
[----:B--2---:R-:W-:-:S04]  /*05b0*/  FMUL R19, R10, R19 ;  /* 0x000000130a137220 */ /* 0x004fc80000400000 */
[----:B---3--:R-:W-:-:S04]  /*05c0*/  FFMA R19, R14, R5, R19 ;  /* 0x000000050e137223 */ /* 0x008fc80000000013 */
[----:B----4-:R-:W-:-:S04]  /*05d0*/  FFMA R19, R16, R6, R19 ;  /* 0x0000000610137223 */ /* 0x010fc80000000013 */
[----:B------:R-:W-:-:S05]  /*05e0*/  FMUL R19, R19, R0 ;  /* 0x0000000013137220 */ /* 0x000fca0000400000 */
[----:B------:R0:W-:Y:S01]  /*05f0*/  STG.E desc[UR6][R2.64], R19 ;  /* 0x0000001302007986 */ /* 0x0001e2000c101906 */
[----:B------:R-:W-:Y:S05]  /*0600*/  @!P0 BRA `(.L_x_2) ;  /* 0xfffffff800e48947 */ /* 0x000fea000383ffff */
[----:B------:R-:W-:Y:S05]  /*0610*/  EXIT ;  /* 0x000000000000794d */ /* 0x000fea0003800000 */
        .weak           $__internal_0_$__cuda_sm20_rcp_rn_f32_slowpath
        .type           $__internal_0_$__cuda_sm20_rcp_rn_f32_slowpath,@function
        .size           $__internal_0_$__cuda_sm20_rcp_rn_f32_slowpath,(.L_x_7 - $__internal_0_$__cuda_sm20_rcp_rn_f32_slowpath)
$__internal_0_$__cuda_sm20_rcp_rn_f32_slowpath:
[----:B------:R-:W0:Y:S02]  /*0620*/  LDC R0, c[0x0][0x40c] ;  /* 0x00010300ff007b82 */ /* 0x000e240000000800 */
[----:B0-----:R-:W-:-:S04]  /*0630*/  SHF.L.U32 R4, R0, 0x1, RZ ;  /* 0x0000000100047819 */ /* 0x001fc800000006ff */
[----:B------:R-:W-:-:S04]  /*0640*/  SHF.R.U32.HI R3, RZ, 0x18, R4 ;  /* 0x00000018ff037819 */ /* 0x000fc80000011604 */
[----:B------:R-:W-:-:S13]  /*0650*/  ISETP.NE.U32.AND P0, PT, R3, RZ, PT ;  /* 0x000000ff0300720c */ /* 0x000fda0003f05070 */
[----:B------:R-:W-:Y:S05]  /*0660*/  @P0 BRA `(.L_x_3) ;  /* 0x0000000000280947 */ /* 0x000fea0003800000 */
[----:B------:R-:W-:-:S13]  /*0670*/  ISETP.NE.AND P0, PT, R4, RZ, PT ;  /* 0x000000ff0400720c */ /* 0x000fda0003f05270 */
[----:B------:R0:W1:Y:S01]  /*0680*/  @!P0 MUFU.RCP R3, R0 ;  /* 0x0000000000038308 */ /* 0x0000620000001000 */
[----:B------:R-:W-:Y:S05]  /*0690*/  @!P0 BRA `(.L_x_4) ;  /* 0x0000000000a48947 */ /* 0x000fea0003800000 */
[----:B------:R-:W-:-:S04]  /*06a0*/  FFMA R4, R0, 1.84467440737095516160e+19, RZ ;  /* 0x5f80000000047823 */ /* 0x000fc800000000ff */
[----:B-1----:R-:W0:Y:S02]  /*06b0*/  MUFU.RCP R3, R4 ;  /* 0x0000000400037308 */ /* 0x002e240000001000 */
[----:B0-----:R-:W-:-:S04]  /*06c0*/  FFMA R0, R4, R3, -1 ;  /* 0xbf80000004007423 */ /* 0x001fc80000000003 */
[----:B------:R-:W-:-:S04]  /*06d0*/  FADD.FTZ R0, -R0, -RZ ;  /* 0x800000ff00007221 */ /* 0x000fc80000010100 */
[----:B------:R-:W-:-:S04]  /*06e0*/  FFMA R0, R3, R0, R3 ;  /* 0x0000000003007223 */ /* 0x000fc80000000003 */
[----:B------:R-:W-:Y:S01]  /*06f0*/  FFMA R3, R0, 1.84467440737095516160e+19, RZ ;  /* 0x5f80000000037823 */ /* 0x000fe200000000ff */
[----:B------:R-:W-:Y:S06]  /*0700*/  BRA `(.L_x_4) ;  /* 0x0000000000887947 */ /* 0x000fec0003800000 */
.L_x_3:
[----:B------:R-:W-:-:S04]  /*0710*/  IADD3 R4, PT, PT, R3, -0xfd, RZ ;  /* 0xffffff0303047810 */ /* 0x000fc80007ffe0ff */
[----:B------:R-:W-:-:S13]  /*0720*/  ISETP.GT.U32.AND P0, PT, R4, 0x1, PT ;  /* 0x000000010400780c */ /* 0x000fda0003f04070 */
[----:B------:R-:W-:Y:S05]  /*0730*/  @P0 BRA `(.L_x_5) ;  /* 0x0000000000780947 */ /* 0x000fea0003800000 */
[----:B------:R-:W-:Y:S01]  /*0740*/  LOP3.LUT R5, R0, 0x7fffff, RZ, 0xc0, !PT ;  /* 0x007fffff00057812 */ /* 0x000fe200078ec0ff */
[----:B------:R-:W-:-:S03]  /*0750*/  IMAD.MOV.U32 R9, RZ, RZ, 0x3 ;  /* 0x00000003ff097424 */ /* 0x000fc600078e00ff */
[----:B------:R-:W-:Y:S02]  /*0760*/  LOP3.LUT R5, R5, 0x3f800000, RZ, 0xfc, !PT ;  /* 0x3f80000005057812 */ /* 0x000fe400078efcff */
[----:B------:R-:W-:Y:S02]  /*0770*/  SHF.L.U32 R10, R9, R4, RZ ;  /* 0x00000004090a7219 */ /* 0x000fe400000006ff */
[----:B------:R-:W0:Y:S02]  /*0780*/  MUFU.RCP R6, R5 ;  /* 0x0000000500067308 */ /* 0x000e240000001000 */
[----:B0-----:R-:W-:-:S04]  /*0790*/  FFMA R7, R5, R6, -1 ;  /* 0xbf80000005077423 */ /* 0x001fc80000000006 */
[----:B------:R-:W-:-:S04]  /*07a0*/  FADD.FTZ R7, -R7, -RZ ;  /* 0x800000ff07077221 */ /* 0x000fc80000010100 */
[CCC-:B------:R-:W-:Y:S01]  /*07b0*/  FFMA.RM R8, R6.reuse, R7.reuse, R6.reuse ;  /* 0x0000000706087223 */ /* 0x1c0fe20000004006 */
[----:B------:R-:W-:-:S04]  /*07c0*/  FFMA.RP R7, R6, R7, R6 ;  /* 0x0000000706077223 */ /* 0x000fc80000008006 */
[C---:B------:R-:W-:Y:S02]  /*07d0*/  LOP3.LUT R6, R8.reuse, 0x7fffff, RZ, 0xc0, !PT ;  /* 0x007fffff08067812 */ /* 0x040fe400078ec0ff */
[----:B------:R-:W-:Y:S02]  /*07e0*/  FSETP.NEU.FTZ.AND P0, PT, R8, R7, PT ;  /* 0x000000070800720b */ /* 0x000fe40003f1d000 */
[----:B------:R-:W-:Y:S02]  /*07f0*/  LOP3.LUT R7, R6, 0x800000, RZ, 0xfc, !PT ;  /* 0x0080000006077812 */ /* 0x000fe400078efcff */
[----:B------:R-:W-:Y:S02]  /*0800*/  SEL R6, RZ, 0xffffffff, !P0 ;  /* 0xffffffffff067807 */ /* 0x000fe40004000000 */
[----:B------:R-:W-:Y:S02]  /*0810*/  LOP3.LUT R5, R10, R7, RZ, 0xc0, !PT ;  /* 0x000000070a057212 */ /* 0x000fe400078ec0ff */
[----:B------:R-:W-:-:S02]  /*0820*/  IADD3 R6, PT, PT, -R6, RZ, RZ ;  /* 0x000000ff06067210 */ /* 0x000fc40007ffe1ff */
[-C--:B------:R-:W-:Y:S02]  /*0830*/  SHF.R.U32.HI R5, RZ, R4.reuse, R5 ;  /* 0x00000004ff057219 */ /* 0x080fe40000011605 */
[----:B------:R-:W-:Y:S02]  /*0840*/  LOP3.LUT P1, RZ, R6, R4, R7, 0xf8, !PT ;  /* 0x0000000406ff7212 */ /* 0x000fe4000782f807 */
[C---:B------:R-:W-:Y:S02]  /*0850*/  LOP3.LUT P0, RZ, R5.reuse, 0x1, RZ, 0xc0, !PT ;  /* 0x0000000105ff7812 */ /* 0x040fe4000780c0ff */
[----:B------:R-:W-:-:S04]  /*0860*/  LOP3.LUT P2, RZ, R5, 0x2, RZ, 0xc0, !PT ;  /* 0x0000000205ff7812 */ /* 0x000fc8000784c0ff */
[----:B------:R-:W-:Y:S02]  /*0870*/  PLOP3.LUT P0, PT, P0, P1, P2, 0xe0, 0x0 ;  /* 0x000000000000781c */ /* 0x000fe40000703c20 */
[----:B------:R-:W-:Y:S02]  /*0880*/  LOP3.LUT P1, RZ, R0, 0x7fffff, RZ, 0xc0, !PT ;  /* 0x007fffff00ff7812 */ /* 0x000fe4000782c0ff */
[----:B------:R-:W-:-:S04]  /*0890*/  SEL R4, RZ, 0x1, !P0 ;  /* 0x00000001ff047807 */ /* 0x000fc80004000000 */
[----:B------:R-:W-:-:S04]  /*08a0*/  IADD3 R4, PT, PT, -R4, RZ, RZ ;  /* 0x000000ff04047210 */ /* 0x000fc80007ffe1ff */
[----:B------:R-:W-:Y:S02]  /*08b0*/  ISETP.GE.AND P0, PT, R4, RZ, PT ;  /* 0x000000ff0400720c */ /* 0x000fe40003f06270 */
[----:B------:R-:W-:-:S04]  /*08c0*/  IADD3 R4, PT, PT, R3, -0xfc, RZ ;  /* 0xffffff0403047810 */ /* 0x000fc80007ffe0ff */
[----:B------:R-:W-:-:S07]  /*08d0*/  SHF.R.U32.HI R3, RZ, R4, R7 ;  /* 0x00000004ff037219 */ /* 0x000fce0000011607 */
[----:B------:R-:W-:-:S05]  /*08e0*/  @!P0 VIADD R3, R3, 0x1 ;  /* 0x0000000103038836 */ /* 0x000fca0000000000 */
[----:B------:R-:W-:-:S04]  /*08f0*/  @!P1 SHF.L.U32 R3, R3, 0x1, RZ ;  /* 0x0000000103039819 */ /* 0x000fc800000006ff */
[----:B------:R-:W-:Y:S01]  /*0900*/  LOP3.LUT R3, R3, 0x80000000, R0, 0xf8, !PT ;  /* 0x8000000003037812 */ /* 0x000fe200078ef800 */
[----:B------:R-:W-:Y:S06]  /*0910*/  BRA `(.L_x_4) ;  /* 0x0000000000047947 */ /* 0x000fec0003800000 */
.L_x_5:
[----:B------:R2:W3:Y:S02]  /*0920*/  MUFU.RCP R3, R0 ;  /* 0x0000000000037308 */ /* 0x0004e40000001000 */
.L_x_4:
[----:B0123--:R-:W-:Y:S01]  /*0930*/  MOV R0, R3 ;  /* 0x0000000300007202 */ /* 0x00ffe20000000f00 */
[----:B------:R-:W-:-:S04]  /*0940*/  HFMA2 R3, -RZ, RZ, 0, 0 ;  /* 0x00000000ff037431 */ /* 0x000fc800000001ff */
[----:B------:R-:W-:Y:S05]  /*0950*/  RET.REL.NODEC R2 `(_Z17findElectricFieldPKfPfS1_S0_S0_S0_S0_S0_S0_S0_S0_iiiiiiiiiiiiif) ;  /* 0xfffffff402a87950 */ /* 0x000fea0003c3ffff */
.L_x_6:
[----:B------:R-:W-:-:S00]  /*0960*/  BRA `(.L_x_6) ;  /* 0xfffffffc00fc7947 */ /* 0x000fc0000383ffff */
[----:B------:R-:W-:-:S00]  /*0970*/  NOP ;  /* 0x0000000000007918 */ /* 0x000fc00000000000 */
        /* <DEDUP_REMOVED lines=8> */
.L_x_7:


//--------------------- .nv.shared.reserved.0     --------------------------
	.section	.nv.shared.reserved.0,"aw",@nobits
	.weak		__nv_reservedSMEM_offset_0_alias
	.size		__nv_reservedSMEM_offset_0_alias, 0, 64
	.other		__nv_reservedSMEM_offset_0_alias,@"STO_CUDA_RESERVED_SHARED STV_DEFAULT"
__nv_reservedSMEM_offset_0_alias:
	.zero		0
	.zero		64


//--------------------- .nv.constant0._Z17findElectricFieldPKfPfS1_S0_S0_S0_S0_S0_S0_S0_S0_iiiiiiiiiiiiif --------------------------
	.section	.nv.constant0._Z17findElectricFieldPKfPfS1_S0_S0_S0_S0_S0_S0_S0_S0_iiiiiiiiiiiiif,"a",@progbits
	.sectionflags	@""
	.align	4
.nv.constant0._Z17findElectricFieldPKfPfS1_S0_S0_S0_S0_S0_S0_S0_S0_iiiiiiiiiiiiif:
	.zero		1040


//--------------------- SYMBOLS --------------------------

	.type		.nv.reservedSmem.offset0,@object
	.size		.nv.reservedSmem.offset0,0x4
